//
// Generated by NVIDIA NVVM Compiler
//
// Compiler Build ID: CL-36424714
// Cuda compilation tools, release 13.0, V13.0.88
// Based on NVVM 20.0.0
//

.version 9.0
.target sm_100
.address_size 64

	// .globl	my_kernel_kernel0
// _ZZ17my_kernel_kernel0E18PaddedInput_shared has been demoted
// _ZZ17my_kernel_kernel0E18placeholder_shared has been demoted

.visible .entry my_kernel_kernel0(
	.param .u64 .ptr .align 1 my_kernel_kernel0_param_0,
	.param .u64 .ptr .align 1 my_kernel_kernel0_param_1,
	.param .u64 .ptr .align 1 my_kernel_kernel0_param_2,
	.param .u64 .ptr .align 1 my_kernel_kernel0_param_3
)
{
	.reg .pred 	%p<6>;
	.reg .b16 	%rs<16>;
	.reg .b32 	%r<51>;
	.reg .b32 	%f<144>;
	.reg .b64 	%rd<22>;
	// demoted variable
	.shared .align 4 .b8 _ZZ17my_kernel_kernel0E18PaddedInput_shared[72];
	// demoted variable
	.shared .align 4 .b8 _ZZ17my_kernel_kernel0E18placeholder_shared[512];
	ld.param.u64 	%rd7, [my_kernel_kernel0_param_0];
	ld.param.u64 	%rd8, [my_kernel_kernel0_param_1];
	ld.param.u64 	%rd5, [my_kernel_kernel0_param_2];
	cvta.to.global.u64 	%rd9, %rd8;
	cvta.to.global.u64 	%rd1, %rd7;
	mov.u32 	%r1, %tid.x;
	setp.gt.u32 	%p1, %r1, 8;
	selp.b32 	%r11, 165600, 0, %p1;
	mov.u32 	%r2, %ctaid.x;
	mul.hi.u32 	%r12, %r2, 1717986919;
	shr.u32 	%r3, %r12, 1;
	add.s32 	%r13, %r1, 247;
	setp.lt.u32 	%p2, %r1, 9;
	selp.b32 	%r14, %r1, %r13, %p2;
	cvt.u16.u32 	%rs1, %r14;
	and.b16  	%rs2, %rs1, 255;
	mul.lo.s16 	%rs3, %rs2, 171;
	shr.u16 	%rs4, %rs3, 9;
	cvt.u16.u32 	%rs5, %r1;
	mul.lo.s16 	%rs6, %rs5, 171;
	shr.u16 	%rs7, %rs6, 9;
	mul.lo.s16 	%rs8, %rs7, 3;
	sub.s16 	%rs9, %rs5, %rs8;
	cvt.u32.u16 	%r15, %rs4;
	cvt.u32.u16 	%r16, %rs9;
	prmt.b32 	%r17, %r16, %r15, 0x3340U;
	prmt.b32 	%r18, %r19, %r20, 0x3340U;
	prmt.b32 	%r21, %r17, %r18, 0x5410U;
	mov.b32 	%r50, 0;
	mov.b32 	%r22, 723518176;
	dp2a.lo.u32.u32 	%r23, %r22, %r21, %r50;
	and.b32  	%r4, %r1, 15;
	add.s32 	%r24, %r11, %r23;
	mad.lo.s32 	%r25, %r3, 22080, %r24;
	mad.lo.s32 	%r49, %r2, 2208, %r25;
	mul.wide.u32 	%rd10, %r1, 8;
	add.s64 	%rd11, %rd10, %rd9;
	add.s64 	%rd21, %rd11, 4;
	mov.f32 	%f120, 0f00000000;
	mov.f32 	%f121, %f120;
	mov.f32 	%f122, %f120;
	mov.f32 	%f123, %f120;
	mov.f32 	%f124, %f120;
	mov.f32 	%f125, %f120;
	mov.f32 	%f126, %f120;
	mov.f32 	%f127, %f120;
	mov.f32 	%f128, %f120;
	mov.f32 	%f129, %f120;
	mov.f32 	%f130, %f120;
	mov.f32 	%f131, %f120;
	mov.f32 	%f132, %f120;
	mov.f32 	%f133, %f120;
	mov.f32 	%f134, %f120;
	mov.f32 	%f135, %f120;
	mov.f32 	%f136, %f120;
	mov.f32 	%f137, %f120;
	mov.f32 	%f138, %f120;
	mov.f32 	%f139, %f120;
	mov.f32 	%f140, %f120;
	mov.f32 	%f141, %f120;
	mov.f32 	%f142, %f120;
	mov.f32 	%f143, %f120;
$L__BB0_1:
	setp.gt.u32 	%p3, %r1, 17;
	bar.sync 	0;
	@%p3 bra 	$L__BB0_3;
	mul.wide.u32 	%rd12, %r49, 4;
	add.s64 	%rd13, %rd1, %rd12;
	ld.global.nc.f32 	%f50, [%rd13];
	shl.b32 	%r26, %r1, 2;
	mov.u32 	%r27, _ZZ17my_kernel_kernel0E18PaddedInput_shared;
	add.s32 	%r28, %r27, %r26;
	st.shared.f32 	[%r28], %f50;
$L__BB0_3:
	setp.gt.u32 	%p4, %r1, 63;
	@%p4 bra 	$L__BB0_5;
	ld.global.nc.f32 	%f51, [%rd21+-4];
	shl.b32 	%r29, %r1, 3;
	mov.u32 	%r30, _ZZ17my_kernel_kernel0E18placeholder_shared;
	add.s32 	%r31, %r30, %r29;
	st.shared.f32 	[%r31], %f51;
	ld.global.nc.f32 	%f52, [%rd21];
	st.shared.f32 	[%r31+4], %f52;
$L__BB0_5:
	bar.sync 	0;
	shl.b32 	%r32, %r4, 2;
	mov.u32 	%r33, _ZZ17my_kernel_kernel0E18placeholder_shared;
	add.s32 	%r34, %r33, %r32;
	ld.shared.f32 	%f53, [%r34+448];
	ld.shared.f32 	%f54, [%r34+384];
	ld.shared.f32 	%f55, [%r34+320];
	ld.shared.f32 	%f56, [%r34+256];
	ld.shared.f32 	%f57, [%r34+192];
	ld.shared.f32 	%f58, [%r34+128];
	ld.shared.f32 	%f59, [%r34+64];
	ld.shared.f32 	%f60, [%r34];
	shr.u32 	%r35, %r1, 4;
	mov.u32 	%r36, _ZZ17my_kernel_kernel0E18PaddedInput_shared;
	mad.lo.s32 	%r37, %r35, 12, %r36;
	ld.shared.f32 	%f61, [%r37];
	fma.rn.f32 	%f143, %f61, %f60, %f143;
	fma.rn.f32 	%f140, %f61, %f59, %f140;
	fma.rn.f32 	%f137, %f61, %f58, %f137;
	fma.rn.f32 	%f134, %f61, %f57, %f134;
	fma.rn.f32 	%f131, %f61, %f56, %f131;
	fma.rn.f32 	%f128, %f61, %f55, %f128;
	fma.rn.f32 	%f125, %f61, %f54, %f125;
	fma.rn.f32 	%f122, %f61, %f53, %f122;
	ld.shared.f32 	%f62, [%r37+4];
	fma.rn.f32 	%f142, %f62, %f60, %f142;
	fma.rn.f32 	%f139, %f62, %f59, %f139;
	fma.rn.f32 	%f136, %f62, %f58, %f136;
	fma.rn.f32 	%f133, %f62, %f57, %f133;
	fma.rn.f32 	%f130, %f62, %f56, %f130;
	fma.rn.f32 	%f127, %f62, %f55, %f127;
	fma.rn.f32 	%f124, %f62, %f54, %f124;
	fma.rn.f32 	%f121, %f62, %f53, %f121;
	ld.shared.f32 	%f63, [%r37+8];
	fma.rn.f32 	%f141, %f63, %f60, %f141;
	fma.rn.f32 	%f138, %f63, %f59, %f138;
	fma.rn.f32 	%f135, %f63, %f58, %f135;
	fma.rn.f32 	%f132, %f63, %f57, %f132;
	fma.rn.f32 	%f129, %f63, %f56, %f129;
	fma.rn.f32 	%f126, %f63, %f55, %f126;
	fma.rn.f32 	%f123, %f63, %f54, %f123;
	fma.rn.f32 	%f120, %f63, %f53, %f120;
	add.s32 	%r50, %r50, 1;
	add.s32 	%r49, %r49, 1;
	add.s64 	%rd21, %rd21, 512;
	setp.ne.s32 	%p5, %r50, 736;
	@%p5 bra 	$L__BB0_1;
	ld.param.u64 	%rd20, [my_kernel_kernel0_param_3];
	cvta.to.global.u64 	%rd14, %rd20;
	mul.wide.u32 	%rd15, %r4, 4;
	add.s64 	%rd16, %rd14, %rd15;
	cvt.u16.u32 	%rs10, %r1;
	mul.hi.u16 	%rs11, %rs10, 1366;
	mul.wide.u16 	%r38, %rs11, 28800;
	mul.lo.s32 	%r39, %r3, 5760;
	mul.lo.s16 	%rs12, %rs11, 48;
	sub.s16 	%rs13, %rs10, %rs12;
	shr.u16 	%rs14, %rs13, 4;
	mul.lo.s16 	%rs15, %rs14, 1920;
	cvt.u32.u16 	%r40, %rs15;
	mul.hi.u32 	%r41, %r2, 1717986919;
	shr.u32 	%r42, %r41, 1;
	mul.lo.s32 	%r43, %r42, 5;
	sub.s32 	%r44, %r2, %r43;
	or.b32  	%r45, %r39, %r4;
	mad.lo.s32 	%r46, %r44, 384, %r45;
	add.s32 	%r47, %r46, %r38;
	add.s32 	%r48, %r47, %r40;
	ld.global.nc.f32 	%f64, [%rd16+448];
	ld.global.nc.f32 	%f65, [%rd16+384];
	ld.global.nc.f32 	%f66, [%rd16+320];
	ld.global.nc.f32 	%f67, [%rd16+256];
	ld.global.nc.f32 	%f68, [%rd16+192];
	ld.global.nc.f32 	%f69, [%rd16+128];
	ld.global.nc.f32 	%f70, [%rd16+64];
	ld.global.nc.f32 	%f71, [%rd16];
	cvta.to.global.u64 	%rd17, %rd5;
	add.f32 	%f72, %f143, %f71;
	max.f32 	%f73, %f72, 0f00000000;
	mul.wide.u32 	%rd18, %r48, 4;
	add.s64 	%rd19, %rd17, %rd18;
	st.global.f32 	[%rd19], %f73;
	add.f32 	%f74, %f140, %f70;
	max.f32 	%f75, %f74, 0f00000000;
	st.global.f32 	[%rd19+64], %f75;
	add.f32 	%f76, %f137, %f69;
	max.f32 	%f77, %f76, 0f00000000;
	st.global.f32 	[%rd19+128], %f77;
	add.f32 	%f78, %f134, %f68;
	max.f32 	%f79, %f78, 0f00000000;
	st.global.f32 	[%rd19+192], %f79;
	add.f32 	%f80, %f131, %f67;
	max.f32 	%f81, %f80, 0f00000000;
	st.global.f32 	[%rd19+256], %f81;
	add.f32 	%f82, %f128, %f66;
	max.f32 	%f83, %f82, 0f00000000;
	st.global.f32 	[%rd19+320], %f83;
	add.f32 	%f84, %f125, %f65;
	max.f32 	%f85, %f84, 0f00000000;
	st.global.f32 	[%rd19+384], %f85;
	add.f32 	%f86, %f122, %f64;
	max.f32 	%f87, %f86, 0f00000000;
	st.global.f32 	[%rd19+448], %f87;
	add.f32 	%f88, %f142, %f71;
	max.f32 	%f89, %f88, 0f00000000;
	st.global.f32 	[%rd19+512], %f89;
	add.f32 	%f90, %f139, %f70;
	max.f32 	%f91, %f90, 0f00000000;
	st.global.f32 	[%rd19+576], %f91;
	add.f32 	%f92, %f136, %f69;
	max.f32 	%f93, %f92, 0f00000000;
	st.global.f32 	[%rd19+640], %f93;
	add.f32 	%f94, %f133, %f68;
	max.f32 	%f95, %f94, 0f00000000;
	st.global.f32 	[%rd19+704], %f95;
	add.f32 	%f96, %f130, %f67;
	max.f32 	%f97, %f96, 0f00000000;
	st.global.f32 	[%rd19+768], %f97;
	add.f32 	%f98, %f127, %f66;
	max.f32 	%f99, %f98, 0f00000000;
	st.global.f32 	[%rd19+832], %f99;
	add.f32 	%f100, %f124, %f65;
	max.f32 	%f101, %f100, 0f00000000;
	st.global.f32 	[%rd19+896], %f101;
	add.f32 	%f102, %f121, %f64;
	max.f32 	%f103, %f102, 0f00000000;
	st.global.f32 	[%rd19+960], %f103;
	add.f32 	%f104, %f141, %f71;
	max.f32 	%f105, %f104, 0f00000000;
	st.global.f32 	[%rd19+1024], %f105;
	add.f32 	%f106, %f138, %f70;
	max.f32 	%f107, %f106, 0f00000000;
	st.global.f32 	[%rd19+1088], %f107;
	add.f32 	%f108, %f135, %f69;
	max.f32 	%f109, %f108, 0f00000000;
	st.global.f32 	[%rd19+1152], %f109;
	add.f32 	%f110, %f132, %f68;
	max.f32 	%f111, %f110, 0f00000000;
	st.global.f32 	[%rd19+1216], %f111;
	add.f32 	%f112, %f129, %f67;
	max.f32 	%f113, %f112, 0f00000000;
	st.global.f32 	[%rd19+1280], %f113;
	add.f32 	%f114, %f126, %f66;
	max.f32 	%f115, %f114, 0f00000000;
	st.global.f32 	[%rd19+1344], %f115;
	add.f32 	%f116, %f123, %f65;
	max.f32 	%f117, %f116, 0f00000000;
	st.global.f32 	[%rd19+1408], %f117;
	add.f32 	%f118, %f120, %f64;
	max.f32 	%f119, %f118, 0f00000000;
	st.global.f32 	[%rd19+1472], %f119;
	ret;

}


// ===== COMPILED SASS (sm_100) =====

	.target	sm_100

	.elftype	@"ET_EXEC"


//--------------------- .note.nv.tkinfo           --------------------------
	.section	.note.nv.tkinfo,"",@"SHT_NOTE"
	.sectionflags	@"SHF_NOTE_NV_TKINFO"
	.tkinfo
        /*0018*/ 	.word	0x00000002
        /*0030*/ 	.string	""
        /*0030*/ 	.string	"ptxas"
        /*0030*/ 	.string	"Cuda compilation tools, release 13.0, V13.0.88"
        /*0030*/ 	.string	"Build cuda_13.0.r13.0/compiler.36424714_0"
        /*0030*/ 	.string	"-arch sm_100 -m 64 "



//--------------------- .note.nv.cuinfo           --------------------------
	.section	.note.nv.cuinfo,"",@"SHT_NOTE"
	.sectionflags	@"SHF_NOTE_NV_CUINFO"
        /*0018*/ 	.short	0x0002
        /*001a*/ 	.short	0x0064
        /*001c*/ 	.short	0x0082
	.zero		2


//--------------------- .nv.info                  --------------------------
	.section	.nv.info,"",@"SHT_CUDA_INFO"
	.align	4


	//----- nvinfo : EIATTR_REGCOUNT
	.align		4
        /*0000*/ 	.byte	0x04, 0x2f
        /*0002*/ 	.short	(.L_1 - .L_0)
	.align		4
.L_0:
        /*0004*/ 	.word	index@(my_kernel_kernel0)
        /*0008*/ 	.word	0x00000030


	//----- nvinfo : EIATTR_FRAME_SIZE
	.align		4
.L_1:
        /*000c*/ 	.byte	0x04, 0x11
        /*000e*/ 	.short	(.L_3 - .L_2)
	.align		4
.L_2:
        /*0010*/ 	.word	index@(my_kernel_kernel0)
        /*0014*/ 	.word	0x00000000


	//----- nvinfo : EIATTR_MIN_STACK_SIZE
	.align		4
.L_3:
        /*0018*/ 	.byte	0x04, 0x12
        /*001a*/ 	.short	(.L_5 - .L_4)
	.align		4
.L_4:
        /*001c*/ 	.word	index@(my_kernel_kernel0)
        /*0020*/ 	.word	0x00000000
.L_5:


//--------------------- .nv.compat                --------------------------
	.section	.nv.compat,"",@"SHT_CUDA_COMPAT_INFO"
	.align	4
        /*0000*/ 	.byte	0x02, 0x09, 0x00, 0x00, 0x02, 0x02, 0x01, 0x00, 0x02, 0x05, 0x05, 0x00, 0x03, 0x07, 0x01, 0x01
        /*0010*/ 	.byte	0x02, 0x03, 0x00, 0x00, 0x02, 0x06, 0x01, 0x00, 0x04, 0x0b, 0x08, 0x00, 0x09, 0x00, 0x00, 0x00
        /*0020*/ 	.byte	0x00, 0x00, 0x00, 0x00


//--------------------- .nv.info.my_kernel_kernel0 --------------------------
	.section	.nv.info.my_kernel_kernel0,"",@"SHT_CUDA_INFO"
	.sectionflags	@""
	.align	4


	//----- nvinfo : EIATTR_CUDA_API_VERSION
	.align		4
        /*0000*/ 	.byte	0x04, 0x37
        /*0002*/ 	.short	(.L_7 - .L_6)
.L_6:
        /*0004*/ 	.word	0x00000082


	//----- nvinfo : EIATTR_KPARAM_INFO
	.align		4
.L_7:
        /*0008*/ 	.byte	0x04, 0x17
        /*000a*/ 	.short	(.L_9 - .L_8)
.L_8:
        /*000c*/ 	.word	0x00000000
        /*0010*/ 	.short	0x0003
        /*0012*/ 	.short	0x0018
        /*0014*/ 	.byte	0x00, 0xf5, 0x21, 0x00


	//----- nvinfo : EIATTR_KPARAM_INFO
	.align		4
.L_9:
        /*0018*/ 	.byte	0x04, 0x17
        /*001a*/ 	.short	(.L_11 - .L_10)
.L_10:
        /*001c*/ 	.word	0x00000000
        /*0020*/ 	.short	0x0002
        /*0022*/ 	.short	0x0010
        /*0024*/ 	.byte	0x00, 0xf5, 0x21, 0x00


	//----- nvinfo : EIATTR_KPARAM_INFO
	.align		4
.L_11:
        /*0028*/ 	.byte	0x04, 0x17
        /*002a*/ 	.short	(.L_13 - .L_12)
.L_12:
        /*002c*/ 	.word	0x00000000
        /*0030*/ 	.short	0x0001
        /*0032*/ 	.short	0x0008
        /*0034*/ 	.byte	0x00, 0xf5, 0x21, 0x00


	//----- nvinfo : EIATTR_KPARAM_INFO
	.align		4
.L_13:
        /*0038*/ 	.byte	0x04, 0x17
        /*003a*/ 	.short	(.L_15 - .L_14)
.L_14:
        /*003c*/ 	.word	0x00000000
        /*0040*/ 	.short	0x0000
        /*0042*/ 	.short	0x0000
        /*0044*/ 	.byte	0x00, 0xf5, 0x21, 0x00


	//----- nvinfo : EIATTR_SPARSE_MMA_MASK
	.align		4
.L_15:
        /*0048*/ 	.byte	0x03, 0x50
        /*004a*/ 	.short	0x0000


	//----- nvinfo : EIATTR_MAXREG_COUNT
	.align		4
        /*004c*/ 	.byte	0x03, 0x1b
        /*004e*/ 	.short	0x00ff


	//----- nvinfo : EIATTR_NUM_BARRIERS
	.align		4
        /*0050*/ 	.byte	0x02, 0x4c
        /*0052*/ 	.byte	0x01
	.zero		1


	//----- nvinfo : EIATTR_MERCURY_ISA_VERSION
	.align		4
        /*0054*/ 	.byte	0x03, 0x5f
        /*0056*/ 	.short	0x0101


	//----- nvinfo : EIATTR_VRC_CTA_INIT_COUNT
	.align		4
        /*0058*/ 	.byte	0x02, 0x4a
	.zero		1
	.zero		1


	//----- nvinfo : EIATTR_EXIT_INSTR_OFFSETS
	.align		4
        /*005c*/ 	.byte	0x04, 0x1c
        /*005e*/ 	.short	(.L_17 - .L_16)


	//   ....[0]....
.L_16:
        /*0060*/ 	.word	0x00000e30


	//----- nvinfo : EIATTR_CBANK_PARAM_SIZE
	.align		4
.L_17:
        /*0064*/ 	.byte	0x03, 0x19
        /*0066*/ 	.short	0x0020


	//----- nvinfo : EIATTR_PARAM_CBANK
	.align		4
        /*0068*/ 	.byte	0x04, 0x0a
        /*006a*/ 	.short	(.L_19 - .L_18)
	.align		4
.L_18:
        /*006c*/ 	.word	index@(.nv.constant0.my_kernel_kernel0)
        /*0070*/ 	.short	0x0380
        /*0072*/ 	.short	0x0020


	//----- nvinfo : EIATTR_SW_WAR
	.align		4
.L_19:
        /*0074*/ 	.byte	0x04, 0x36
        /*0076*/ 	.short	(.L_21 - .L_20)
.L_20:
        /*0078*/ 	.word	0x00000008
.L_21:


//--------------------- .nv.callgraph             --------------------------
	.section	.nv.callgraph,"",@"SHT_CUDA_CALLGRAPH"
	.align	4
	.sectionentsize	8
	.align		4
        /*0000*/ 	.word	0x00000000
	.align		4
        /*0004*/ 	.word	0xffffffff
	.align		4
        /*0008*/ 	.word	0x00000000
	.align		4
        /*000c*/ 	.word	0xfffffffe
	.align		4
        /*0010*/ 	.word	0x00000000
	.align		4
        /*0014*/ 	.word	0xfffffffd
	.align		4
        /*0018*/ 	.word	0x00000000
	.align		4
        /*001c*/ 	.word	0xfffffffc


//--------------------- .text.my_kernel_kernel0   --------------------------
	.section	.text.my_kernel_kernel0,"ax",@progbits
	.align	128
        .global         my_kernel_kernel0
        .type           my_kernel_kernel0,@function
        .size           my_kernel_kernel0,(.L_x_2 - my_kernel_kernel0)
        .other          my_kernel_kernel0,@"STO_CUDA_ENTRY STV_DEFAULT"
my_kernel_kernel0:
.text.my_kernel_kernel0:
[----:B------:R-:W0:Y:S01]  /*0000*/  LDC R1, c[0x0][0x37c] ;  /* 0x0000df00ff017b82 */ /* 0x000e220000000800 */
[----:B------:R-:W1:Y:S01]  /*0010*/  S2R R32, SR_TID.X ;  /* 0x0000000000207919 */ /* 0x000e620000002100 */
[----:B0-----:R-:W-:Y:S02]  /*0020*/  PRMT R7, R1, 0x3340, R1 ;  /* 0x0000334001077816 */ /* 0x001fe40000000001 */
[----:B------:R-:W-:Y:S02]  /*0030*/  CS2R R10, SRZ ;  /* 0x00000000000a7805 */ /* 0x000fe4000001ff00 */
[----:B------:R-:W-:Y:S01]  /*0040*/  MOV R6, 0x400 ;  /* 0x0000040000067802 */ /* 0x000fe20000000f00 */
[----:B------:R-:W0:Y:S01]  /*0050*/  S2R R9, SR_CgaCtaId ;  /* 0x0000000000097919 */ /* 0x000e220000008800 */
[----:B------:R-:W-:Y:S01]  /*0060*/  CS2R R28, SRZ ;  /* 0x00000000001c7805 */ /* 0x000fe2000001ff00 */
[----:B------:R-:W-:Y:S01]  /*0070*/  IMAD.MOV.U32 R30, RZ, RZ, RZ ;  /* 0x000000ffff1e7224 */ /* 0x000fe200078e00ff */
[----:B------:R-:W-:Y:S01]  /*0080*/  CS2R R12, SRZ ;  /* 0x00000000000c7805 */ /* 0x000fe2000001ff00 */
[----:B------:R-:W2:Y:S01]  /*0090*/  S2R R31, SR_CTAID.X ;  /* 0x00000000001f7919 */ /* 0x000ea20000002500 */
[----:B------:R-:W-:-:S02]  /*00a0*/  CS2R R14, SRZ ;  /* 0x00000000000e7805 */ /* 0x000fc4000001ff00 */
[----:B------:R-:W-:Y:S02]  /*00b0*/  CS2R R16, SRZ ;  /* 0x0000000000107805 */ /* 0x000fe4000001ff00 */
[----:B------:R-:W-:Y:S02]  /*00c0*/  CS2R R18, SRZ ;  /* 0x0000000000127805 */ /* 0x000fe4000001ff00 */
[----:B------:R-:W-:Y:S02]  /*00d0*/  CS2R R20, SRZ ;  /* 0x0000000000147805 */ /* 0x000fe4000001ff00 */
[----:B------:R-:W-:Y:S02]  /*00e0*/  CS2R R22, SRZ ;  /* 0x0000000000167805 */ /* 0x000fe4000001ff00 */
[----:B------:R-:W-:Y:S02]  /*00f0*/  CS2R R24, SRZ ;  /* 0x0000000000187805 */ /* 0x000fe4000001ff00 */
[----:B------:R-:W-:Y:S01]  /*0100*/  CS2R R26, SRZ ;  /* 0x00000000001a7805 */ /* 0x000fe2000001ff00 */
[----:B------:R-:W3:Y:S01]  /*0110*/  LDCU.64 UR6, c[0x0][0x358] ;  /* 0x00006b00ff0677ac */ /* 0x000ee20008000a00 */
[----:B------:R-:W-:Y:S01]  /*0120*/  UMOV UR4, URZ ;  /* 0x000000ff00047c82 */ /* 0x000fe20008000000 */
[C---:B-1----:R-:W-:Y:S01]  /*0130*/  PRMT R0, R32.reuse, 0x9910, RZ ;  /* 0x0000991020007816 */ /* 0x042fe200000000ff */
[C---:B------:R-:W-:Y:S01]  /*0140*/  VIADD R3, R32.reuse, 0xf7 ;  /* 0x000000f720037836 */ /* 0x040fe20000000000 */
[----:B------:R-:W-:-:S02]  /*0150*/  ISETP.GE.U32.AND P0, PT, R32, 0x9, PT ;  /* 0x000000092000780c */ /* 0x000fc40003f06070 */
[----:B------:R-:W-:Y:S01]  /*0160*/  SHF.R.U32.HI R33, RZ, 0x4, R32 ;  /* 0x00000004ff217819 */ /* 0x000fe20000011620 */
[----:B------:R-:W-:Y:S01]  /*0170*/  IMAD R0, R0, 0xab, RZ ;  /* 0x000000ab00007824 */ /* 0x000fe200078e02ff */
[C---:B------:R-:W-:Y:S02]  /*0180*/  SEL R3, R32.reuse, R3, !P0 ;  /* 0x0000000320037207 */ /* 0x040fe40004000000 */
[----:B------:R-:W-:Y:S02]  /*0190*/  ISETP.GT.U32.AND P0, PT, R32, 0x8, PT ;  /* 0x000000082000780c */ /* 0x000fe40003f04070 */
[----:B------:R-:W-:Y:S02]  /*01a0*/  LOP3.LUT R0, R0, 0xffff, RZ, 0xc0, !PT ;  /* 0x0000ffff00007812 */ /* 0x000fe400078ec0ff */
[----:B------:R-:W-:Y:S02]  /*01b0*/  LOP3.LUT R3, R3, 0xff, RZ, 0xc0, !PT ;  /* 0x000000ff03037812 */ /* 0x000fe400078ec0ff */
[----:B------:R-:W-:-:S02]  /*01c0*/  SHF.R.U32.HI R0, RZ, 0x9, R0 ;  /* 0x00000009ff007819 */ /* 0x000fc40000011600 */
[----:B------:R-:W-:Y:S02]  /*01d0*/  LOP3.LUT R34, R32, 0xf, RZ, 0xc0, !PT ;  /* 0x0000000f20227812 */ /* 0x000fe400078ec0ff */
[----:B------:R-:W-:-:S05]  /*01e0*/  PRMT R0, R0, 0x9910, RZ ;  /* 0x0000991000007816 */ /* 0x000fca00000000ff */
[----:B------:R-:W-:-:S04]  /*01f0*/  IMAD R0, R0, 0x3, RZ ;  /* 0x0000000300007824 */ /* 0x000fc800078e02ff */
[----:B------:R-:W-:-:S05]  /*0200*/  IMAD.MOV R0, RZ, RZ, -R0 ;  /* 0x000000ffff007224 */ /* 0x000fca00078e0a00 */
[----:B------:R-:W-:Y:S01]  /*0210*/  PRMT R5, R0, 0x7710, RZ ;  /* 0x0000771000057816 */ /* 0x000fe200000000ff */
[----:B------:R-:W-:Y:S02]  /*0220*/  IMAD R0, R3, 0xab, RZ ;  /* 0x000000ab03007824 */ /* 0x000fe400078e02ff */
[----:B------:R-:W1:Y:S01]  /*0230*/  LDC.64 R2, c[0x0][0x388] ;  /* 0x0000e200ff027b82 */ /* 0x000e620000000a00 */
[----:B------:R-:W-:Y:S02]  /*0240*/  IADD3 R4, PT, PT, R5, R32, RZ ;  /* 0x0000002005047210 */ /* 0x000fe40007ffe0ff */
[----:B------:R-:W-:Y:S02]  /*0250*/  SHF.R.U32.HI R0, RZ, 0x9, R0 ;  /* 0x00000009ff007819 */ /* 0x000fe40000011600 */
[----:B------:R-:W-:-:S04]  /*0260*/  LOP3.LUT R5, R4, 0xffff, RZ, 0xc0, !PT ;  /* 0x0000ffff04057812 */ /* 0x000fc800078ec0ff */
[----:B------:R-:W-:Y:S01]  /*0270*/  PRMT R0, R5, 0x3340, R0 ;  /* 0x0000334005007816 */ /* 0x000fe20000000000 */
[----:B------:R-:W-:-:S03]  /*0280*/  IMAD.MOV.U32 R5, RZ, RZ, 0x2b2002e0 ;  /* 0x2b2002e0ff057424 */ /* 0x000fc600078e00ff */
[----:B------:R-:W-:-:S05]  /*0290*/  PRMT R0, R0, 0x5410, R7 ;  /* 0x0000541000007816 */ /* 0x000fca0000000007 */
[----:B------:R-:W-:Y:S02]  /*02a0*/  IDP.2A.LO.U16.U8 R4, R5, R0, RZ ;  /* 0x0000000005047226 */ /* 0x000fe400000010ff */
[----:B------:R-:W-:Y:S01]  /*02b0*/  VIADD R0, R6, 0x48 ;  /* 0x0000004806007836 */ /* 0x000fe20000000000 */
[C---:B0-----:R-:W-:Y:S02]  /*02c0*/  LEA R6, R9.reuse, R6, 0x18 ;  /* 0x0000000609067211 */ /* 0x041fe400078ec0ff */
[----:B------:R-:W-:Y:S01]  /*02d0*/  IADD3 R5, PT, PT, R4, 0x286e0, RZ ;  /* 0x000286e004057810 */ /* 0x000fe20007ffe0ff */
[----:B-1----:R-:W-:Y:S01]  /*02e0*/  IMAD.WIDE.U32 R2, R32, 0x8, R2 ;  /* 0x0000000820027825 */ /* 0x002fe200078e0002 */
[----:B------:R-:W-:Y:S02]  /*02f0*/  LEA R7, R9, R0, 0x18 ;  /* 0x0000000009077211 */ /* 0x000fe400078ec0ff */
[----:B------:R-:W-:Y:S01]  /*0300*/  CS2R R8, SRZ ;  /* 0x0000000000087805 */ /* 0x000fe2000001ff00 */
[----:B--2---:R-:W-:Y:S01]  /*0310*/  IMAD.HI.U32 R0, R31, 0x66666667, RZ ;  /* 0x666666671f007827 */ /* 0x004fe200078e00ff */
[----:B------:R-:W-:-:S03]  /*0320*/  LEA R34, R34, R7, 0x2 ;  /* 0x0000000722227211 */ /* 0x000fc600078e10ff */
[----:B------:R-:W-:Y:S01]  /*0330*/  @!P0 IMAD.MOV R5, RZ, RZ, R4 ;  /* 0x000000ffff058224 */ /* 0x000fe200078e0204 */
[----:B------:R-:W-:Y:S01]  /*0340*/  SHF.R.U32.HI R0, RZ, 0x1, R0 ;  /* 0x00000001ff007819 */ /* 0x000fe20000011600 */
[----:B------:R-:W-:Y:S01]  /*0350*/  IMAD R33, R33, 0xc, R6 ;  /* 0x0000000c21217824 */ /* 0x000fe200078e0206 */
[----:B------:R-:W-:-:S03]  /*0360*/  IADD3 R4, P0, PT, R2, 0x4, RZ ;  /* 0x0000000402047810 */ /* 0x000fc60007f1e0ff */
[----:B------:R-:W-:Y:S02]  /*0370*/  IMAD R2, R0, 0x5640, R5 ;  /* 0x0000564000027824 */ /* 0x000fe400078e0205 */
[----:B------:R-:W-:Y:S02]  /*0380*/  HFMA2 R0, -RZ, RZ, 0, 0 ;  /* 0x00000000ff007431 */ /* 0x000fe400000001ff */
[----:B------:R-:W-:Y:S02]  /*0390*/  IMAD.X R5, RZ, RZ, R3, P0 ;  /* 0x000000ffff057224 */ /* 0x000fe400000e0603 */
[----:B---3--:R-:W-:-:S07]  /*03a0*/  IMAD R35, R31, 0x8a0, R2 ;  /* 0x000008a01f237824 */ /* 0x008fce00078e0202 */
.L_x_0:
[----:B------:R-:W-:Y:S01]  /*03b0*/  BAR.SYNC.DEFER_BLOCKING 0x0 ;  /* 0x0000000000007b1d */ /* 0x000fe20000010000 */
[C---:B------:R-:W-:Y:S02]  /*03c0*/  ISETP.GT.U32.AND P1, PT, R32.reuse, 0x11, PT ;  /* 0x000000112000780c */ /* 0x040fe40003f24070 */
[----:B------:R-:W-:-:S11]  /*03d0*/  ISETP.GT.U32.AND P0, PT, R32, 0x3f, PT ;  /* 0x0000003f2000780c */ /* 0x000fd60003f04070 */
[----:B------:R-:W0:Y:S02]  /*03e0*/  @!P1 LDC.64 R2, c[0x0][0x380] ;  /* 0x0000e000ff029b82 */ /* 0x000e240000000a00 */
[----:B------:R-:W2:Y:S04]  /*03f0*/  @!P0 LDG.E.CONSTANT R6, desc[UR6][R4.64+-0x4] ;  /* 0xfffffc0604068981 */ /* 0x000ea8000c1e9900 */
[----:B------:R-:W2:Y:S01]  /*0400*/  @!P0 LDG.E.CONSTANT R7, desc[UR6][R4.64] ;  /* 0x0000000604078981 */ /* 0x000ea2000c1e9900 */
[----:B0-----:R-:W-:-:S06]  /*0410*/  @!P1 IMAD.WIDE.U32 R2, R35, 0x4, R2 ;  /* 0x0000000423029825 */ /* 0x001fcc00078e0002 */
[----:B------:R-:W3:Y:S01]  /*0420*/  @!P1 LDG.E.CONSTANT R2, desc[UR6][R2.64] ;  /* 0x0000000602029981 */ /* 0x000ee2000c1e9900 */
[----:B------:R-:W0:Y:S01]  /*0430*/  @!P1 S2R R37, SR_CgaCtaId ;  /* 0x0000000000259919 */ /* 0x000e220000008800 */
[----:B------:R-:W1:Y:S01]  /*0440*/  @!P0 S2R R39, SR_CgaCtaId ;  /* 0x0000000000278919 */ /* 0x000e620000008800 */
[----:B------:R-:W-:Y:S02]  /*0450*/  @!P0 MOV R38, 0x400 ;  /* 0x0000040000268802 */ /* 0x000fe40000000f00 */
[----:B------:R-:W-:Y:S02]  /*0460*/  @!P1 MOV R36, 0x400 ;  /* 0x0000040000249802 */ /* 0x000fe40000000f00 */
[----:B------:R-:W-:Y:S02]  /*0470*/  @!P0 IADD3 R38, PT, PT, R38, 0x48, RZ ;  /* 0x0000004826268810 */ /* 0x000fe40007ffe0ff */
[----:B0-----:R-:W-:Y:S02]  /*0480*/  @!P1 LEA R37, R37, R36, 0x18 ;  /* 0x0000002425259211 */ /* 0x001fe400078ec0ff */
[----:B-1----:R-:W-:-:S03]  /*0490*/  @!P0 LEA R39, R39, R38, 0x18 ;  /* 0x0000002627278211 */ /* 0x002fc600078ec0ff */
[C---:B------:R-:W-:Y:S01]  /*04a0*/  @!P1 IMAD R37, R32.reuse, 0x4, R37 ;  /* 0x0000000420259824 */ /* 0x040fe200078e0225 */
[----:B------:R-:W-:Y:S01]  /*04b0*/  @!P0 LEA R36, R32, R39, 0x3 ;  /* 0x0000002720248211 */ /* 0x000fe200078e18ff */
[----:B------:R-:W-:-:S04]  /*04c0*/  UIADD3 UR4, UPT, UPT, UR4, 0x1, URZ ;  /* 0x0000000104047890 */ /* 0x000fc8000fffe0ff */
[----:B------:R-:W-:Y:S01]  /*04d0*/  UISETP.NE.AND UP0, UPT, UR4, 0x2e0, UPT ;  /* 0x000002e00400788c */ /* 0x000fe2000bf05270 */
[----:B------:R-:W-:Y:S01]  /*04e0*/  IADD3 R35, PT, PT, R35, 0x1, RZ ;  /* 0x0000000123237810 */ /* 0x000fe20007ffe0ff */
[----:B---3--:R-:W-:Y:S04]  /*04f0*/  @!P1 STS [R37], R2 ;  /* 0x0000000225009388 */ /* 0x008fe80000000800 */
[----:B--2---:R-:W-:Y:S01]  /*0500*/  @!P0 STS.64 [R36], R6 ;  /* 0x0000000624008388 */ /* 0x004fe20000000a00 */
[----:B------:R-:W-:Y:S06]  /*0510*/  BAR.SYNC.DEFER_BLOCKING 0x0 ;  /* 0x0000000000007b1d */ /* 0x000fec0000010000 */
[----:B------:R-:W-:Y:S04]  /*0520*/  LDS R3, [R34+0x180] ;  /* 0x0001800022037984 */ /* 0x000fe80000000800 */
[----:B------:R-:W0:Y:S04]  /*0530*/  LDS R43, [R33] ;  /* 0x00000000212b7984 */ /* 0x000e280000000800 */
[----:B------:R-:W1:Y:S04]  /*0540*/  LDS R44, [R33+0x4] ;  /* 0x00000400212c7984 */ /* 0x000e680000000800 */
[----:B------:R-:W2:Y:S04]  /*0550*/  LDS R45, [R33+0x8] ;  /* 0x00000800212d7984 */ /* 0x000ea80000000800 */
[----:B------:R-:W3:Y:S04]  /*0560*/  LDS R38, [R34+0x140] ;  /* 0x0001400022267984 */ /* 0x000ee80000000800 */
[----:B------:R-:W4:Y:S04]  /*0570*/  LDS R39, [R34+0x100] ;  /* 0x0001000022277984 */ /* 0x000f280000000800 */
[----:B------:R-:W5:Y:S04]  /*0580*/  LDS R40, [R34+0xc0] ;  /* 0x0000c00022287984 */ /* 0x000f680000000800 */
[----:B------:R-:W5:Y:S04]  /*0590*/  LDS R41, [R34+0x80] ;  /* 0x0000800022297984 */ /* 0x000f680000000800 */
[----:B------:R-:W5:Y:S04]  /*05a0*/  LDS R42, [R34+0x40] ;  /* 0x00004000222a7984 */ /* 0x000f680000000800 */
[----:B------:R-:W5:Y:S04]  /*05b0*/  LDS R7, [R34] ;  /* 0x0000000022077984 */ /* 0x000f680000000800 */
[----:B------:R-:W5:Y:S01]  /*05c0*/  LDS R2, [R34+0x1c0] ;  /* 0x0001c00022027984 */ /* 0x000f620000000800 */
[----:B------:R-:W-:Y:S01]  /*05d0*/  IADD3 R4, P0, PT, R4, 0x200, RZ ;  /* 0x0000020004047810 */ /* 0x000fe20007f1e0ff */
[----:B0-----:R-:W-:-:S04]  /*05e0*/  FFMA R30, R3, R43, R30 ;  /* 0x0000002b031e7223 */ /* 0x001fc8000000001e */
[----:B------:R-:W-:Y:S02]  /*05f0*/  IMAD.X R5, RZ, RZ, R5, P0 ;  /* 0x000000ffff057224 */ /* 0x000fe400000e0605 */
[CC--:B-1----:R-:W-:Y:S01]  /*0600*/  FFMA R29, R3.reuse, R44.reuse, R29 ;  /* 0x0000002c031d7223 */ /* 0x0c2fe2000000001d */
[----:B--2---:R-:W-:Y:S01]  /*0610*/  FFMA R10, R3, R45, R10 ;  /* 0x0000002d030a7223 */ /* 0x004fe2000000000a */
[C---:B---3--:R-:W-:Y:S01]  /*0620*/  FFMA R13, R38.reuse, R43, R13 ;  /* 0x0000002b260d7223 */ /* 0x048fe2000000000d */
[CC--:B------:R-:W-:Y:S01]  /*0630*/  FFMA R12, R38.reuse, R44.reuse, R12 ;  /* 0x0000002c260c7223 */ /* 0x0c0fe2000000000c */
[----:B------:R-:W-:Y:S01]  /*0640*/  FFMA R11, R38, R45, R11 ;  /* 0x0000002d260b7223 */ /* 0x000fe2000000000b */
[C---:B----4-:R-:W-:Y:S01]  /*0650*/  FFMA R16, R39.reuse, R43, R16 ;  /* 0x0000002b27107223 */ /* 0x050fe20000000010 */
[CC--:B------:R-:W-:Y:S01]  /*0660*/  FFMA R15, R39.reuse, R44.reuse, R15 ;  /* 0x0000002c270f7223 */ /* 0x0c0fe2000000000f */
[----:B------:R-:W-:Y:S01]  /*0670*/  FFMA R14, R39, R45, R14 ;  /* 0x0000002d270e7223 */ /* 0x000fe2000000000e */
[C---:B-----5:R-:W-:Y:S01]  /*0680*/  FFMA R19, R40.reuse, R43, R19 ;  /* 0x0000002b28137223 */ /* 0x060fe20000000013 */
[CC--:B------:R-:W-:Y:S01]  /*0690*/  FFMA R18, R40.reuse, R44.reuse, R18 ;  /* 0x0000002c28127223 */ /* 0x0c0fe20000000012 */
[----:B------:R-:W-:Y:S01]  /*06a0*/  FFMA R17, R40, R45, R17 ;  /* 0x0000002d28117223 */ /* 0x000fe20000000011 */
[C---:B------:R-:W-:Y:S01]  /*06b0*/  FFMA R22, R41.reuse, R43, R22 ;  /* 0x0000002b29167223 */ /* 0x040fe20000000016 */
        /* <DEDUP_REMOVED lines=9> */
[C---:B------:R-:W-:Y:S01]  /*0750*/  FFMA R8, R2.reuse, R44, R8 ;  /* 0x0000002c02087223 */ /* 0x040fe20000000008 */
[----:B------:R-:W-:Y:S01]  /*0760*/  FFMA R0, R2, R45, R0 ;  /* 0x0000002d02007223 */ /* 0x000fe20000000000 */
[----:B------:R-:W-:Y:S06]  /*0770*/  BRA.U UP0, `(.L_x_0) ;  /* 0xfffffffd000c7547 */ /* 0x000fec000b83ffff */
[----:B------:R-:W0:Y:S01]  /*0780*/  S2R R39, SR_TID.X ;  /* 0x0000000000277919 */ /* 0x000e220000002100 */
[----:B------:R-:W1:Y:S01]  /*0790*/  LDC.64 R2, c[0x0][0x398] ;  /* 0x0000e600ff027b82 */ /* 0x000e620000000a00 */
[----:B0-----:R-:W-:-:S05]  /*07a0*/  LOP3.LUT R39, R39, 0xf, RZ, 0xc0, !PT ;  /* 0x0000000f27277812 */ /* 0x001fca00078ec0ff */
[----:B-1----:R-:W-:-:S05]  /*07b0*/  IMAD.WIDE.U32 R2, R39, 0x4, R2 ;  /* 0x0000000427027825 */ /* 0x002fca00078e0002 */
[----:B------:R-:W2:Y:S04]  /*07c0*/  LDG.E.CONSTANT R5, desc[UR6][R2.64+0x180] ;  /* 0x0001800602057981 */ /* 0x000ea8000c1e9900 */
[----:B------:R-:W3:Y:S04]  /*07d0*/  LDG.E.CONSTANT R34, desc[UR6][R2.64+0x140] ;  /* 0x0001400602227981 */ /* 0x000ee8000c1e9900 */
[----:B------:R-:W4:Y:S04]  /*07e0*/  LDG.E.CONSTANT R35, desc[UR6][R2.64+0x100] ;  /* 0x0001000602237981 */ /* 0x000f28000c1e9900 */
[----:B------:R-:W5:Y:S04]  /*07f0*/  LDG.E.CONSTANT R6, desc[UR6][R2.64+0xc0] ;  /* 0x0000c00602067981 */ /* 0x000f68000c1e9900 */
[----:B------:R-:W5:Y:S04]  /*0800*/  LDG.E.CONSTANT R33, desc[UR6][R2.64+0x80] ;  /* 0x0000800602217981 */ /* 0x000f68000c1e9900 */
[----:B------:R-:W5:Y:S04]  /*0810*/  LDG.E.CONSTANT R4, desc[UR6][R2.64+0x40] ;  /* 0x0000400602047981 */ /* 0x000f68000c1e9900 */
[----:B------:R-:W5:Y:S04]  /*0820*/  LDG.E.CONSTANT R7, desc[UR6][R2.64+0x1c0] ;  /* 0x0001c00602077981 */ /* 0x000f68000c1e9900 */
[----:B------:R0:W5:Y:S01]  /*0830*/  LDG.E.CONSTANT R37, desc[UR6][R2.64] ;  /* 0x0000000602257981 */ /* 0x000162000c1e9900 */
[----:B------:R-:W-:-:S05]  /*0840*/  LOP3.LUT R36, R32, 0xffff, RZ, 0xc0, !PT ;  /* 0x0000ffff20247812 */ /* 0x000fca00078ec0ff */
[----:B------:R-:W-:Y:S01]  /*0850*/  IMAD R36, R36, 0x556, RZ ;  /* 0x0000055624247824 */ /* 0x000fe200078e02ff */
[----:B0-----:R-:W0:Y:S04]  /*0860*/  LDC.64 R2, c[0x0][0x390] ;  /* 0x0000e400ff027b82 */ /* 0x001e280000000a00 */
[----:B------:R-:W-:-:S04]  /*0870*/  SHF.R.U32.HI R36, RZ, 0x10, R36 ;  /* 0x00000010ff247819 */ /* 0x000fc80000011624 */
[----:B------:R-:W-:-:S05]  /*0880*/  PRMT R38, R36, 0x9910, RZ ;  /* 0x0000991024267816 */ /* 0x000fca00000000ff */
[----:B------:R-:W-:-:S04]  /*0890*/  IMAD R38, R38, 0x30, RZ ;  /* 0x0000003026267824 */ /* 0x000fc800078e02ff */
[----:B------:R-:W-:-:S05]  /*08a0*/  IMAD.MOV R38, RZ, RZ, -R38 ;  /* 0x000000ffff267224 */ /* 0x000fca00078e0a26 */
[----:B------:R-:W-:Y:S01]  /*08b0*/  PRMT R41, R38, 0x7710, RZ ;  /* 0x0000771026297816 */ /* 0x000fe200000000ff */
[----:B------:R-:W-:-:S03]  /*08c0*/  IMAD.HI.U32 R38, R31, 0x66666667, RZ ;  /* 0x666666671f267827 */ /* 0x000fc600078e00ff */
[----:B------:R-:W-:Y:S02]  /*08d0*/  IADD3 R32, PT, PT, R41, R32, RZ ;  /* 0x0000002029207210 */ /* 0x000fe40007ffe0ff */
[----:B------:R-:W-:Y:S02]  /*08e0*/  SHF.R.U32.HI R38, RZ, 0x1, R38 ;  /* 0x00000001ff267819 */ /* 0x000fe40000011626 */
[----:B------:R-:W-:-:S03]  /*08f0*/  LOP3.LUT R32, R32, 0xffff, RZ, 0xc0, !PT ;  /* 0x0000ffff20207812 */ /* 0x000fc600078ec0ff */
[----:B------:R-:W-:Y:S01]  /*0900*/  IMAD R31, R38, -0x5, R31 ;  /* 0xfffffffb261f7824 */ /* 0x000fe200078e021f */
[----:B------:R-:W-:-:S04]  /*0910*/  SHF.R.U32.HI R32, RZ, 0x4, R32 ;  /* 0x00000004ff207819 */ /* 0x000fc80000011620 */
[----:B------:R-:W-:Y:S01]  /*0920*/  PRMT R40, R32, 0x9910, RZ ;  /* 0x0000991020287816 */ /* 0x000fe200000000ff */
[----:B------:R-:W-:-:S04]  /*0930*/  IMAD R32, R38, 0x1680, R39 ;  /* 0x0000168026207824 */ /* 0x000fc800078e0227 */
[----:B------:R-:W-:Y:S02]  /*0940*/  IMAD.MOV.U32 R38, RZ, RZ, R40 ;  /* 0x000000ffff267224 */ /* 0x000fe400078e0028 */
[----:B------:R-:W-:Y:S02]  /*0950*/  IMAD R39, R31, 0x180, R32 ;  /* 0x000001801f277824 */ /* 0x000fe400078e0220 */
[----:B------:R-:W-:Y:S02]  /*0960*/  IMAD R31, R38, 0x780, RZ ;  /* 0x00000780261f7824 */ /* 0x000fe400078e02ff */
[----:B------:R-:W-:-:S03]  /*0970*/  IMAD R36, R36, 0x7080, R39 ;  /* 0x0000708024247824 */ /* 0x000fc600078e0227 */
[----:B------:R-:W-:-:S04]  /*0980*/  LOP3.LUT R31, R31, 0xffff, RZ, 0xc0, !PT ;  /* 0x0000ffff1f1f7812 */ /* 0x000fc800078ec0ff */
[----:B------:R-:W-:-:S05]  /*0990*/  IADD3 R31, PT, PT, R31, R36, RZ ;  /* 0x000000241f1f7210 */ /* 0x000fca0007ffe0ff */
[----:B0-----:R-:W-:-:S04]  /*09a0*/  IMAD.WIDE.U32 R2, R31, 0x4, R2 ;  /* 0x000000041f027825 */ /* 0x001fc800078e0002 */
[--C-:B--2---:R-:W-:Y:S01]  /*09b0*/  FADD R30, R30, R5.reuse ;  /* 0x000000051e1e7221 */ /* 0x104fe20000000000 */
[--C-:B------:R-:W-:Y:S01]  /*09c0*/  FADD R29, R29, R5.reuse ;  /* 0x000000051d1d7221 */ /* 0x100fe20000000000 */
[----:B------:R-:W-:Y:S01]  /*09d0*/  FADD R10, R10, R5 ;  /* 0x000000050a0a7221 */ /* 0x000fe20000000000 */
[--C-:B---3--:R-:W-:Y:S01]  /*09e0*/  FADD R12, R12, R34.reuse ;  /* 0x000000220c0c7221 */ /* 0x108fe20000000000 */
[--C-:B------:R-:W-:Y:S01]  /*09f0*/  FADD R13, R13, R34.reuse ;  /* 0x000000220d0d7221 */ /* 0x100fe20000000000 */
[----:B------:R-:W-:Y:S01]  /*0a00*/  FADD R34, R11, R34 ;  /* 0x000000220b227221 */ /* 0x000fe20000000000 */
[----:B------:R-:W-:Y:S01]  /*0a10*/  FMNMX R5, RZ, R30, !PT ;  /* 0x0000001eff057209 */ /* 0x000fe20007800000 */
[--C-:B----4-:R-:W-:Y:S01]  /*0a20*/  FADD R16, R16, R35.reuse ;  /* 0x0000002310107221 */ /* 0x110fe20000000000 */
[----:B------:R-:W-:Y:S01]  /*0a30*/  FMNMX R11, RZ, R12, !PT ;  /* 0x0000000cff0b7209 */ /* 0x000fe20007800000 */
[----:B------:R-:W-:Y:S01]  /*0a40*/  FADD R15, R15, R35 ;  /* 0x000000230f0f7221 */ /* 0x000fe20000000000 */
[----:B------:R-:W-:Y:S01]  /*0a50*/  FMNMX R13, RZ, R13, !PT ;  /* 0x0000000dff0d7209 */ /* 0x000fe20007800000 */
[--C-:B-----5:R-:W-:Y:S01]  /*0a60*/  FADD R18, R18, R6.reuse ;  /* 0x0000000612127221 */ /* 0x120fe20000000000 */
[----:B------:R0:W-:Y:S01]  /*0a70*/  STG.E desc[UR6][R2.64+0x180], R5 ;  /* 0x0001800502007986 */ /* 0x0001e2000c101906 */
[--C-:B------:R-:W-:Y:S01]  /*0a80*/  FADD R19, R19, R6.reuse ;  /* 0x0000000613137221 */ /* 0x100fe20000000000 */
[----:B------:R-:W-:Y:S01]  /*0a90*/  FMNMX R15, RZ, R15, !PT ;  /* 0x0000000fff0f7209 */ /* 0x000fe20007800000 */
[----:B------:R-:W-:Y:S01]  /*0aa0*/  FADD R6, R17, R6 ;  /* 0x0000000611067221 */ /* 0x000fe20000000000 */
[----:B------:R1:W-:Y:S01]  /*0ab0*/  STG.E desc[UR6][R2.64+0x340], R11 ;  /* 0x0003400b02007986 */ /* 0x0003e2000c101906 */
[--C-:B------:R-:W-:Y:S01]  /*0ac0*/  FADD R22, R22, R33.reuse ;  /* 0x0000002116167221 */ /* 0x100fe20000000000 */
[----:B------:R-:W-:Y:S01]  /*0ad0*/  FADD R20, R20, R33 ;  /* 0x0000002114147221 */ /* 0x000fe20000000000 */
[--C-:B------:R-:W-:Y:S01]  /*0ae0*/  FADD R24, R24, R4.reuse ;  /* 0x0000000418187221 */ /* 0x100fe20000000000 */
[----:B------:R2:W-:Y:S01]  /*0af0*/  STG.E desc[UR6][R2.64+0x140], R13 ;  /* 0x0001400d02007986 */ /* 0x0005e2000c101906 */
[----:B------:R-:W-:Y:S01]  /*0b00*/  FMNMX R29, RZ, R29, !PT ;  /* 0x0000001dff1d7209 */ /* 0x000fe20007800000 */
[--C-:B------:R-:W-:Y:S01]  /*0b10*/  FADD R25, R25, R4.reuse ;  /* 0x0000000419197221 */ /* 0x100fe20000000000 */
[----:B------:R-:W-:Y:S01]  /*0b20*/  FADD R14, R14, R35 ;  /* 0x000000230e0e7221 */ /* 0x000fe20000000000 */
[----:B0-----:R-:W-:Y:S01]  /*0b30*/  FMNMX R5, RZ, R16, !PT ;  /* 0x00000010ff057209 */ /* 0x001fe20007800000 */
[----:B------:R0:W-:Y:S01]  /*0b40*/  STG.E desc[UR6][R2.64+0x300], R15 ;  /* 0x0003000f02007986 */ /* 0x0001e2000c101906 */
[----:B------:R-:W-:Y:S01]  /*0b50*/  FADD R21, R21, R33 ;  /* 0x0000002115157221 */ /* 0x000fe20000000000 */
[----:B------:R-:W-:Y:S01]  /*0b60*/  FADD R4, R23, R4 ;  /* 0x0000000417047221 */ /* 0x000fe20000000000 */
[----:B-1----:R-:W-:Y:S01]  /*0b70*/  FMNMX R11, RZ, R18, !PT ;  /* 0x00000012ff0b7209 */ /* 0x002fe20007800000 */
[----:B------:R1:W-:Y:S01]  /*0b80*/  STG.E desc[UR6][R2.64+0x100], R5 ;  /* 0x0001000502007986 */ /* 0x0003e2000c101906 */
[--C-:B------:R-:W-:Y:S01]  /*0b90*/  FADD R9, R9, R7.reuse ;  /* 0x0000000709097221 */ /* 0x100fe20000000000 */
[--C-:B------:R-:W-:Y:S01]  /*0ba0*/  FADD R8, R8, R7.reuse ;  /* 0x0000000708087221 */ /* 0x100fe20000000000 */
[----:B--2---:R-:W-:Y:S01]  /*0bb0*/  FMNMX R13, RZ, R6, !PT ;  /* 0x00000006ff0d7209 */ /* 0x004fe20007800000 */
[----:B------:R2:W-:Y:S01]  /*0bc0*/  STG.E desc[UR6][R2.64+0x2c0], R11 ;  /* 0x0002c00b02007986 */ /* 0x0005e2000c101906 */
[----:B------:R-:W-:Y:S01]  /*0bd0*/  FADD R0, R0, R7 ;  /* 0x0000000700007221 */ /* 0x000fe20000000000 */
[--C-:B------:R-:W-:Y:S01]  /*0be0*/  FADD R28, R28, R37.reuse ;  /* 0x000000251c1c7221 */ /* 0x100fe20000000000 */
[--C-:B------:R-:W-:Y:S01]  /*0bf0*/  FADD R27, R27, R37.reuse ;  /* 0x000000251b1b7221 */ /* 0x100fe20000000000 */
[----:B0-----:R-:W-:Y:S01]  /*0c00*/  FMNMX R15, RZ, R20, !PT ;  /* 0x00000014ff0f7209 */ /* 0x001fe20007800000 */
[----:B------:R-:W-:Y:S01]  /*0c10*/  FADD R26, R26, R37 ;  /* 0x000000251a1a7221 */ /* 0x000fe20000000000 */
[----:B------:R0:W-:Y:S01]  /*0c20*/  STG.E desc[UR6][R2.64+0x380], R29 ;  /* 0x0003801d02007986 */ /* 0x0001e2000c101906 */
[----:B------:R-:W-:-:S02]  /*0c30*/  FMNMX R39, RZ, R10, !PT ;  /* 0x0000000aff277209 */ /* 0x000fc40007800000 */
[----:B-1----:R-:W-:Y:S01]  /*0c40*/  FMNMX R5, RZ, R22, !PT ;  /* 0x00000016ff057209 */ /* 0x002fe20007800000 */
[----:B------:R1:W-:Y:S01]  /*0c50*/  STG.E desc[UR6][R2.64+0x4c0], R13 ;  /* 0x0004c00d02007986 */ /* 0x0003e2000c101906 */
[----:B------:R-:W-:Y:S02]  /*0c60*/  FMNMX R31, RZ, R34, !PT ;  /* 0x00000022ff1f7209 */ /* 0x000fe40007800000 */
[----:B--2---:R-:W-:Y:S01]  /*0c70*/  FMNMX R11, RZ, R24, !PT ;  /* 0x00000018ff0b7209 */ /* 0x004fe20007800000 */
[----:B------:R2:W-:Y:S01]  /*0c80*/  STG.E desc[UR6][R2.64+0x80], R5 ;  /* 0x0000800502007986 */ /* 0x0005e2000c101906 */
[----:B------:R-:W-:Y:S02]  /*0c90*/  FMNMX R19, RZ, R19, !PT ;  /* 0x00000013ff137209 */ /* 0x000fe40007800000 */
[----:B------:R-:W-:Y:S01]  /*0ca0*/  FMNMX R21, RZ, R21, !PT ;  /* 0x00000015ff157209 */ /* 0x000fe20007800000 */
[----:B------:R3:W-:Y:S01]  /*0cb0*/  STG.E desc[UR6][R2.64+0x480], R15 ;  /* 0x0004800f02007986 */ /* 0x0007e2000c101906 */
[----:B0-----:R-:W-:-:S02]  /*0cc0*/  FMNMX R29, RZ, R14, !PT ;  /* 0x0000000eff1d7209 */ /* 0x001fc40007800000 */
[----:B------:R-:W-:Y:S01]  /*0cd0*/  FMNMX R25, RZ, R25, !PT ;  /* 0x00000019ff197209 */ /* 0x000fe20007800000 */
[----:B------:R0:W-:Y:S01]  /*0ce0*/  STG.E desc[UR6][R2.64+0x240], R11 ;  /* 0x0002400b02007986 */ /* 0x0001e2000c101906 */
[----:B-1----:R-:W-:Y:S02]  /*0cf0*/  FMNMX R13, RZ, R4, !PT ;  /* 0x00000004ff0d7209 */ /* 0x002fe40007800000 */
[----:B------:R-:W-:Y:S01]  /*0d00*/  FMNMX R9, RZ, R9, !PT ;  /* 0x00000009ff097209 */ /* 0x000fe20007800000 */
[----:B------:R-:W-:Y:S01]  /*0d10*/  STG.E desc[UR6][R2.64+0x580], R39 ;  /* 0x0005802702007986 */ /* 0x000fe2000c101906 */
[----:B------:R-:W-:Y:S02]  /*0d20*/  FMNMX R7, RZ, R8, !PT ;  /* 0x00000008ff077209 */ /* 0x000fe40007800000 */
[----:B--2---:R-:W-:Y:S01]  /*0d30*/  FMNMX R5, RZ, R28, !PT ;  /* 0x0000001cff057209 */ /* 0x004fe20007800000 */
[----:B------:R-:W-:Y:S01]  /*0d40*/  STG.E desc[UR6][R2.64+0x540], R31 ;  /* 0x0005401f02007986 */ /* 0x000fe2000c101906 */
[----:B---3--:R-:W-:-:S02]  /*0d50*/  FMNMX R15, RZ, R0, !PT ;  /* 0x00000000ff0f7209 */ /* 0x008fc40007800000 */
[----:B------:R-:W-:Y:S01]  /*0d60*/  FMNMX R27, RZ, R27, !PT ;  /* 0x0000001bff1b7209 */ /* 0x000fe20007800000 */
[----:B------:R-:W-:Y:S01]  /*0d70*/  STG.E desc[UR6][R2.64+0x500], R29 ;  /* 0x0005001d02007986 */ /* 0x000fe2000c101906 */
[----:B0-----:R-:W-:-:S03]  /*0d80*/  FMNMX R11, RZ, R26, !PT ;  /* 0x0000001aff0b7209 */ /* 0x001fc60007800000 */
[----:B------:R-:W-:Y:S04]  /*0d90*/  STG.E desc[UR6][R2.64+0xc0], R19 ;  /* 0x0000c01302007986 */ /* 0x000fe8000c101906 */
        /* <DEDUP_REMOVED lines=8> */
[----:B------:R-:W-:Y:S01]  /*0e20*/  STG.E desc[UR6][R2.64+0x400], R11 ;  /* 0x0004000b02007986 */ /* 0x000fe2000c101906 */
[----:B------:R-:W-:Y:S05]  /*0e30*/  EXIT ;  /* 0x000000000000794d */ /* 0x000fea0003800000 */
.L_x_1:
[----:B------:R-:W-:-:S00]  /*0e40*/  BRA `(.L_x_1) ;  /* 0xfffffffc00fc7947 */ /* 0x000fc0000383ffff */
[----:B------:R-:W-:-:S00]  /*0e50*/  NOP ;  /* 0x0000000000007918 */ /* 0x000fc00000000000 */
        /* <DEDUP_REMOVED lines=10> */
.L_x_2:


//--------------------- .nv.shared.my_kernel_kernel0 --------------------------
	.section	.nv.shared.my_kernel_kernel0,"aw",@nobits
	.sectionflags	@""
	.align	4
.nv.shared.my_kernel_kernel0:
	.zero		1608


//--------------------- .nv.shared.reserved.0     --------------------------
	.section	.nv.shared.reserved.0,"aw",@nobits
	.weak		__nv_reservedSMEM_offset_0_alias
	.size		__nv_reservedSMEM_offset_0_alias, 0, 64
	.other		__nv_reservedSMEM_offset_0_alias,@"STO_CUDA_RESERVED_SHARED STV_DEFAULT"
__nv_reservedSMEM_offset_0_alias:
	.zero		0
	.zero		64


//--------------------- .nv.constant0.my_kernel_kernel0 --------------------------
	.section	.nv.constant0.my_kernel_kernel0,"a",@progbits
	.sectionflags	@""
	.align	4
.nv.constant0.my_kernel_kernel0:
	.zero		928


//--------------------- SYMBOLS --------------------------

	.type		.nv.reservedSmem.offset0,@object
	.size		.nv.reservedSmem.offset0,0x4
	.type		.nv.reservedSmem.cap,@object
	.size		.nv.reservedSmem.cap,0x4
